//
// Generated by NVIDIA NVVM Compiler
//
// Compiler Build ID: CL-36424714
// Cuda compilation tools, release 13.0, V13.0.88
// Based on NVVM 20.0.0
//

.version 9.0
.target sm_100
.address_size 64

	// .globl	_Z15fastComputeCUDAPiiiS_
// _ZZ15fastComputeCUDAPiiiS_E5cache has been demoted

.visible .entry _Z15fastComputeCUDAPiiiS_(
	.param .u64 .ptr .align 1 _Z15fastComputeCUDAPiiiS__param_0,
	.param .u32 _Z15fastComputeCUDAPiiiS__param_1,
	.param .u32 _Z15fastComputeCUDAPiiiS__param_2,
	.param .u64 .ptr .align 1 _Z15fastComputeCUDAPiiiS__param_3
)
{
	.reg .pred 	%p<36>;
	.reg .b32 	%r<326>;
	.reg .b64 	%rd<77>;
	// demoted variable
	.shared .align 4 .b8 _ZZ15fastComputeCUDAPiiiS_E5cache[33792];
	ld.param.u32 	%r110, [_Z15fastComputeCUDAPiiiS__param_1];
	mov.u32 	%r1, %tid.x;
	mov.u32 	%r2, %ctaid.x;
	mov.u32 	%r111, %ntid.x;
	mad.lo.s32 	%r3, %r2, %r111, %r1;
	setp.ge.s32 	%p1, %r3, %r110;
	@%p1 bra 	$L__BB0_5;
	ld.param.u32 	%r288, [_Z15fastComputeCUDAPiiiS__param_2];
	setp.lt.s32 	%p2, %r288, 32;
	mov.b32 	%r325, 0;
	@%p2 bra 	$L__BB0_4;
	ld.param.u32 	%r289, [_Z15fastComputeCUDAPiiiS__param_2];
	ld.param.u64 	%rd74, [_Z15fastComputeCUDAPiiiS__param_0];
	mul.lo.s32 	%r114, %r289, %r3;
	cvta.to.global.u64 	%rd3, %rd74;
	mul.wide.s32 	%rd4, %r114, 4;
	add.s64 	%rd5, %rd3, %rd4;
	ld.global.u32 	%r323, [%rd5];
	shr.u32 	%r115, %r1, 5;
	and.b32  	%r116, %r1, 31;
	shl.b32 	%r117, %r2, 8;
	or.b32  	%r118, %r117, %r115;
	add.s32 	%r119, %r118, 8;
	add.s32 	%r120, %r118, 16;
	add.s32 	%r121, %r118, 24;
	or.b32  	%r122, %r118, 32;
	add.s32 	%r123, %r118, 40;
	add.s32 	%r124, %r118, 48;
	add.s32 	%r125, %r118, 56;
	or.b32  	%r126, %r118, 64;
	add.s32 	%r127, %r118, 72;
	add.s32 	%r128, %r118, 80;
	add.s32 	%r129, %r118, 88;
	or.b32  	%r130, %r118, 96;
	add.s32 	%r131, %r118, 104;
	add.s32 	%r132, %r118, 112;
	add.s32 	%r133, %r118, 120;
	or.b32  	%r134, %r118, 128;
	add.s32 	%r135, %r118, 136;
	add.s32 	%r136, %r118, 144;
	add.s32 	%r137, %r118, 152;
	or.b32  	%r138, %r118, 160;
	add.s32 	%r139, %r118, 168;
	add.s32 	%r140, %r118, 176;
	add.s32 	%r141, %r118, 184;
	or.b32  	%r142, %r118, 192;
	add.s32 	%r143, %r118, 200;
	add.s32 	%r144, %r118, 208;
	add.s32 	%r145, %r118, 216;
	or.b32  	%r146, %r118, 224;
	add.s32 	%r147, %r118, 232;
	add.s32 	%r148, %r118, 240;
	add.s32 	%r149, %r118, 248;
	shr.s32 	%r150, %r289, 31;
	shr.u32 	%r151, %r150, 27;
	add.s32 	%r152, %r289, %r151;
	shr.s32 	%r153, %r152, 5;
	neg.s32 	%r322, %r153;
	mad.lo.s32 	%r321, %r149, %r289, %r116;
	mad.lo.s32 	%r320, %r148, %r289, %r116;
	mad.lo.s32 	%r319, %r147, %r289, %r116;
	mad.lo.s32 	%r318, %r146, %r289, %r116;
	mad.lo.s32 	%r317, %r145, %r289, %r116;
	mad.lo.s32 	%r316, %r144, %r289, %r116;
	mad.lo.s32 	%r315, %r143, %r289, %r116;
	mad.lo.s32 	%r314, %r142, %r289, %r116;
	mad.lo.s32 	%r313, %r141, %r289, %r116;
	mad.lo.s32 	%r312, %r140, %r289, %r116;
	mad.lo.s32 	%r311, %r139, %r289, %r116;
	mad.lo.s32 	%r310, %r138, %r289, %r116;
	mad.lo.s32 	%r309, %r137, %r289, %r116;
	mad.lo.s32 	%r308, %r136, %r289, %r116;
	mad.lo.s32 	%r307, %r135, %r289, %r116;
	mad.lo.s32 	%r306, %r134, %r289, %r116;
	mad.lo.s32 	%r305, %r133, %r289, %r116;
	mad.lo.s32 	%r304, %r132, %r289, %r116;
	mad.lo.s32 	%r303, %r131, %r289, %r116;
	mad.lo.s32 	%r302, %r130, %r289, %r116;
	mad.lo.s32 	%r301, %r129, %r289, %r116;
	mad.lo.s32 	%r300, %r128, %r289, %r116;
	mad.lo.s32 	%r299, %r127, %r289, %r116;
	mad.lo.s32 	%r298, %r126, %r289, %r116;
	mad.lo.s32 	%r297, %r125, %r289, %r116;
	mad.lo.s32 	%r296, %r124, %r289, %r116;
	mad.lo.s32 	%r295, %r123, %r289, %r116;
	mad.lo.s32 	%r294, %r122, %r289, %r116;
	mad.lo.s32 	%r293, %r121, %r289, %r116;
	mad.lo.s32 	%r292, %r120, %r289, %r116;
	mad.lo.s32 	%r291, %r119, %r289, %r116;
	mad.lo.s32 	%r290, %r118, %r289, %r116;
	mov.b32 	%r325, 0;
$L__BB0_3:
	ld.param.u64 	%rd75, [_Z15fastComputeCUDAPiiiS__param_0];
	cvta.to.global.u64 	%rd6, %rd75;
	mul.wide.u32 	%rd7, %r290, 4;
	add.s64 	%rd8, %rd6, %rd7;
	ld.global.u32 	%r154, [%rd8];
	mov.u32 	%r155, %tid.x;
	shl.b32 	%r156, %r155, 2;
	and.b32  	%r157, %r156, 124;
	mov.u32 	%r158, _ZZ15fastComputeCUDAPiiiS_E5cache;
	add.s32 	%r159, %r158, %r157;
	shr.u32 	%r160, %r155, 5;
	mad.lo.s32 	%r161, %r160, 132, %r159;
	st.shared.u32 	[%r161], %r154;
	mul.wide.u32 	%rd9, %r291, 4;
	add.s64 	%rd10, %rd6, %rd9;
	ld.global.u32 	%r162, [%rd10];
	st.shared.u32 	[%r161+1056], %r162;
	mul.wide.u32 	%rd11, %r292, 4;
	add.s64 	%rd12, %rd6, %rd11;
	ld.global.u32 	%r163, [%rd12];
	st.shared.u32 	[%r161+2112], %r163;
	mul.wide.u32 	%rd13, %r293, 4;
	add.s64 	%rd14, %rd6, %rd13;
	ld.global.u32 	%r164, [%rd14];
	st.shared.u32 	[%r161+3168], %r164;
	mul.wide.u32 	%rd15, %r294, 4;
	add.s64 	%rd16, %rd6, %rd15;
	ld.global.u32 	%r165, [%rd16];
	st.shared.u32 	[%r161+4224], %r165;
	mul.wide.u32 	%rd17, %r295, 4;
	add.s64 	%rd18, %rd6, %rd17;
	ld.global.u32 	%r166, [%rd18];
	st.shared.u32 	[%r161+5280], %r166;
	mul.wide.u32 	%rd19, %r296, 4;
	add.s64 	%rd20, %rd6, %rd19;
	ld.global.u32 	%r167, [%rd20];
	st.shared.u32 	[%r161+6336], %r167;
	mul.wide.u32 	%rd21, %r297, 4;
	add.s64 	%rd22, %rd6, %rd21;
	ld.global.u32 	%r168, [%rd22];
	st.shared.u32 	[%r161+7392], %r168;
	mul.wide.u32 	%rd23, %r298, 4;
	add.s64 	%rd24, %rd6, %rd23;
	ld.global.u32 	%r169, [%rd24];
	st.shared.u32 	[%r161+8448], %r169;
	mul.wide.u32 	%rd25, %r299, 4;
	add.s64 	%rd26, %rd6, %rd25;
	ld.global.u32 	%r170, [%rd26];
	st.shared.u32 	[%r161+9504], %r170;
	mul.wide.u32 	%rd27, %r300, 4;
	add.s64 	%rd28, %rd6, %rd27;
	ld.global.u32 	%r171, [%rd28];
	st.shared.u32 	[%r161+10560], %r171;
	mul.wide.u32 	%rd29, %r301, 4;
	add.s64 	%rd30, %rd6, %rd29;
	ld.global.u32 	%r172, [%rd30];
	st.shared.u32 	[%r161+11616], %r172;
	mul.wide.u32 	%rd31, %r302, 4;
	add.s64 	%rd32, %rd6, %rd31;
	ld.global.u32 	%r173, [%rd32];
	st.shared.u32 	[%r161+12672], %r173;
	mul.wide.u32 	%rd33, %r303, 4;
	add.s64 	%rd34, %rd6, %rd33;
	ld.global.u32 	%r174, [%rd34];
	st.shared.u32 	[%r161+13728], %r174;
	mul.wide.u32 	%rd35, %r304, 4;
	add.s64 	%rd36, %rd6, %rd35;
	ld.global.u32 	%r175, [%rd36];
	st.shared.u32 	[%r161+14784], %r175;
	mul.wide.u32 	%rd37, %r305, 4;
	add.s64 	%rd38, %rd6, %rd37;
	ld.global.u32 	%r176, [%rd38];
	st.shared.u32 	[%r161+15840], %r176;
	mul.wide.u32 	%rd39, %r306, 4;
	add.s64 	%rd40, %rd6, %rd39;
	ld.global.u32 	%r177, [%rd40];
	st.shared.u32 	[%r161+16896], %r177;
	mul.wide.u32 	%rd41, %r307, 4;
	add.s64 	%rd42, %rd6, %rd41;
	ld.global.u32 	%r178, [%rd42];
	st.shared.u32 	[%r161+17952], %r178;
	mul.wide.u32 	%rd43, %r308, 4;
	add.s64 	%rd44, %rd6, %rd43;
	ld.global.u32 	%r179, [%rd44];
	st.shared.u32 	[%r161+19008], %r179;
	mul.wide.u32 	%rd45, %r309, 4;
	add.s64 	%rd46, %rd6, %rd45;
	ld.global.u32 	%r180, [%rd46];
	st.shared.u32 	[%r161+20064], %r180;
	mul.wide.u32 	%rd47, %r310, 4;
	add.s64 	%rd48, %rd6, %rd47;
	ld.global.u32 	%r181, [%rd48];
	st.shared.u32 	[%r161+21120], %r181;
	mul.wide.u32 	%rd49, %r311, 4;
	add.s64 	%rd50, %rd6, %rd49;
	ld.global.u32 	%r182, [%rd50];
	st.shared.u32 	[%r161+22176], %r182;
	mul.wide.u32 	%rd51, %r312, 4;
	add.s64 	%rd52, %rd6, %rd51;
	ld.global.u32 	%r183, [%rd52];
	st.shared.u32 	[%r161+23232], %r183;
	mul.wide.u32 	%rd53, %r313, 4;
	add.s64 	%rd54, %rd6, %rd53;
	ld.global.u32 	%r184, [%rd54];
	st.shared.u32 	[%r161+24288], %r184;
	mul.wide.u32 	%rd55, %r314, 4;
	add.s64 	%rd56, %rd6, %rd55;
	ld.global.u32 	%r185, [%rd56];
	st.shared.u32 	[%r161+25344], %r185;
	mul.wide.u32 	%rd57, %r315, 4;
	add.s64 	%rd58, %rd6, %rd57;
	ld.global.u32 	%r186, [%rd58];
	st.shared.u32 	[%r161+26400], %r186;
	mul.wide.u32 	%rd59, %r316, 4;
	add.s64 	%rd60, %rd6, %rd59;
	ld.global.u32 	%r187, [%rd60];
	st.shared.u32 	[%r161+27456], %r187;
	mul.wide.u32 	%rd61, %r317, 4;
	add.s64 	%rd62, %rd6, %rd61;
	ld.global.u32 	%r188, [%rd62];
	st.shared.u32 	[%r161+28512], %r188;
	mul.wide.u32 	%rd63, %r318, 4;
	add.s64 	%rd64, %rd6, %rd63;
	ld.global.u32 	%r189, [%rd64];
	st.shared.u32 	[%r161+29568], %r189;
	mul.wide.u32 	%rd65, %r319, 4;
	add.s64 	%rd66, %rd6, %rd65;
	ld.global.u32 	%r190, [%rd66];
	st.shared.u32 	[%r161+30624], %r190;
	mul.wide.u32 	%rd67, %r320, 4;
	add.s64 	%rd68, %rd6, %rd67;
	ld.global.u32 	%r191, [%rd68];
	st.shared.u32 	[%r161+31680], %r191;
	mul.wide.u32 	%rd69, %r321, 4;
	add.s64 	%rd70, %rd6, %rd69;
	ld.global.u32 	%r192, [%rd70];
	st.shared.u32 	[%r161+32736], %r192;
	bar.sync 	0;
	mad.lo.s32 	%r193, %r155, 132, %r158;
	ld.shared.u32 	%r194, [%r193];
	setp.gt.s32 	%p3, %r323, %r194;
	selp.u32 	%r195, 1, 0, %p3;
	add.s32 	%r196, %r325, %r195;
	ld.shared.u32 	%r197, [%r193+4];
	setp.gt.s32 	%p4, %r194, %r197;
	selp.u32 	%r198, 1, 0, %p4;
	add.s32 	%r199, %r196, %r198;
	ld.shared.u32 	%r200, [%r193+8];
	setp.gt.s32 	%p5, %r197, %r200;
	selp.u32 	%r201, 1, 0, %p5;
	add.s32 	%r202, %r199, %r201;
	ld.shared.u32 	%r203, [%r193+12];
	setp.gt.s32 	%p6, %r200, %r203;
	selp.u32 	%r204, 1, 0, %p6;
	add.s32 	%r205, %r202, %r204;
	ld.shared.u32 	%r206, [%r193+16];
	setp.gt.s32 	%p7, %r203, %r206;
	selp.u32 	%r207, 1, 0, %p7;
	add.s32 	%r208, %r205, %r207;
	ld.shared.u32 	%r209, [%r193+20];
	setp.gt.s32 	%p8, %r206, %r209;
	selp.u32 	%r210, 1, 0, %p8;
	add.s32 	%r211, %r208, %r210;
	ld.shared.u32 	%r212, [%r193+24];
	setp.gt.s32 	%p9, %r209, %r212;
	selp.u32 	%r213, 1, 0, %p9;
	add.s32 	%r214, %r211, %r213;
	ld.shared.u32 	%r215, [%r193+28];
	setp.gt.s32 	%p10, %r212, %r215;
	selp.u32 	%r216, 1, 0, %p10;
	add.s32 	%r217, %r214, %r216;
	ld.shared.u32 	%r218, [%r193+32];
	setp.gt.s32 	%p11, %r215, %r218;
	selp.u32 	%r219, 1, 0, %p11;
	add.s32 	%r220, %r217, %r219;
	ld.shared.u32 	%r221, [%r193+36];
	setp.gt.s32 	%p12, %r218, %r221;
	selp.u32 	%r222, 1, 0, %p12;
	add.s32 	%r223, %r220, %r222;
	ld.shared.u32 	%r224, [%r193+40];
	setp.gt.s32 	%p13, %r221, %r224;
	selp.u32 	%r225, 1, 0, %p13;
	add.s32 	%r226, %r223, %r225;
	ld.shared.u32 	%r227, [%r193+44];
	setp.gt.s32 	%p14, %r224, %r227;
	selp.u32 	%r228, 1, 0, %p14;
	add.s32 	%r229, %r226, %r228;
	ld.shared.u32 	%r230, [%r193+48];
	setp.gt.s32 	%p15, %r227, %r230;
	selp.u32 	%r231, 1, 0, %p15;
	add.s32 	%r232, %r229, %r231;
	ld.shared.u32 	%r233, [%r193+52];
	setp.gt.s32 	%p16, %r230, %r233;
	selp.u32 	%r234, 1, 0, %p16;
	add.s32 	%r235, %r232, %r234;
	ld.shared.u32 	%r236, [%r193+56];
	setp.gt.s32 	%p17, %r233, %r236;
	selp.u32 	%r237, 1, 0, %p17;
	add.s32 	%r238, %r235, %r237;
	ld.shared.u32 	%r239, [%r193+60];
	setp.gt.s32 	%p18, %r236, %r239;
	selp.u32 	%r240, 1, 0, %p18;
	add.s32 	%r241, %r238, %r240;
	ld.shared.u32 	%r242, [%r193+64];
	setp.gt.s32 	%p19, %r239, %r242;
	selp.u32 	%r243, 1, 0, %p19;
	add.s32 	%r244, %r241, %r243;
	ld.shared.u32 	%r245, [%r193+68];
	setp.gt.s32 	%p20, %r242, %r245;
	selp.u32 	%r246, 1, 0, %p20;
	add.s32 	%r247, %r244, %r246;
	ld.shared.u32 	%r248, [%r193+72];
	setp.gt.s32 	%p21, %r245, %r248;
	selp.u32 	%r249, 1, 0, %p21;
	add.s32 	%r250, %r247, %r249;
	ld.shared.u32 	%r251, [%r193+76];
	setp.gt.s32 	%p22, %r248, %r251;
	selp.u32 	%r252, 1, 0, %p22;
	add.s32 	%r253, %r250, %r252;
	ld.shared.u32 	%r254, [%r193+80];
	setp.gt.s32 	%p23, %r251, %r254;
	selp.u32 	%r255, 1, 0, %p23;
	add.s32 	%r256, %r253, %r255;
	ld.shared.u32 	%r257, [%r193+84];
	setp.gt.s32 	%p24, %r254, %r257;
	selp.u32 	%r258, 1, 0, %p24;
	add.s32 	%r259, %r256, %r258;
	ld.shared.u32 	%r260, [%r193+88];
	setp.gt.s32 	%p25, %r257, %r260;
	selp.u32 	%r261, 1, 0, %p25;
	add.s32 	%r262, %r259, %r261;
	ld.shared.u32 	%r263, [%r193+92];
	setp.gt.s32 	%p26, %r260, %r263;
	selp.u32 	%r264, 1, 0, %p26;
	add.s32 	%r265, %r262, %r264;
	ld.shared.u32 	%r266, [%r193+96];
	setp.gt.s32 	%p27, %r263, %r266;
	selp.u32 	%r267, 1, 0, %p27;
	add.s32 	%r268, %r265, %r267;
	ld.shared.u32 	%r269, [%r193+100];
	setp.gt.s32 	%p28, %r266, %r269;
	selp.u32 	%r270, 1, 0, %p28;
	add.s32 	%r271, %r268, %r270;
	ld.shared.u32 	%r272, [%r193+104];
	setp.gt.s32 	%p29, %r269, %r272;
	selp.u32 	%r273, 1, 0, %p29;
	add.s32 	%r274, %r271, %r273;
	ld.shared.u32 	%r275, [%r193+108];
	setp.gt.s32 	%p30, %r272, %r275;
	selp.u32 	%r276, 1, 0, %p30;
	add.s32 	%r277, %r274, %r276;
	ld.shared.u32 	%r278, [%r193+112];
	setp.gt.s32 	%p31, %r275, %r278;
	selp.u32 	%r279, 1, 0, %p31;
	add.s32 	%r280, %r277, %r279;
	ld.shared.u32 	%r281, [%r193+116];
	setp.gt.s32 	%p32, %r278, %r281;
	selp.u32 	%r282, 1, 0, %p32;
	add.s32 	%r283, %r280, %r282;
	ld.shared.u32 	%r284, [%r193+120];
	setp.gt.s32 	%p33, %r281, %r284;
	selp.u32 	%r285, 1, 0, %p33;
	add.s32 	%r286, %r283, %r285;
	ld.shared.u32 	%r323, [%r193+124];
	setp.gt.s32 	%p34, %r284, %r323;
	selp.u32 	%r287, 1, 0, %p34;
	add.s32 	%r325, %r286, %r287;
	add.s32 	%r322, %r322, 1;
	setp.ne.s32 	%p35, %r322, 0;
	add.s32 	%r321, %r321, 32;
	add.s32 	%r320, %r320, 32;
	add.s32 	%r319, %r319, 32;
	add.s32 	%r318, %r318, 32;
	add.s32 	%r317, %r317, 32;
	add.s32 	%r316, %r316, 32;
	add.s32 	%r315, %r315, 32;
	add.s32 	%r314, %r314, 32;
	add.s32 	%r313, %r313, 32;
	add.s32 	%r312, %r312, 32;
	add.s32 	%r311, %r311, 32;
	add.s32 	%r310, %r310, 32;
	add.s32 	%r309, %r309, 32;
	add.s32 	%r308, %r308, 32;
	add.s32 	%r307, %r307, 32;
	add.s32 	%r306, %r306, 32;
	add.s32 	%r305, %r305, 32;
	add.s32 	%r304, %r304, 32;
	add.s32 	%r303, %r303, 32;
	add.s32 	%r302, %r302, 32;
	add.s32 	%r301, %r301, 32;
	add.s32 	%r300, %r300, 32;
	add.s32 	%r299, %r299, 32;
	add.s32 	%r298, %r298, 32;
	add.s32 	%r297, %r297, 32;
	add.s32 	%r296, %r296, 32;
	add.s32 	%r295, %r295, 32;
	add.s32 	%r294, %r294, 32;
	add.s32 	%r293, %r293, 32;
	add.s32 	%r292, %r292, 32;
	add.s32 	%r291, %r291, 32;
	add.s32 	%r290, %r290, 32;
	@%p35 bra 	$L__BB0_3;
$L__BB0_4:
	ld.param.u64 	%rd76, [_Z15fastComputeCUDAPiiiS__param_3];
	cvta.to.global.u64 	%rd71, %rd76;
	mul.wide.s32 	%rd72, %r3, 4;
	add.s64 	%rd73, %rd71, %rd72;
	st.global.u32 	[%rd73], %r325;
$L__BB0_5:
	ret;

}


// ===== COMPILED SASS (sm_100) =====

	.target	sm_100

	.elftype	@"ET_EXEC"


//--------------------- .note.nv.tkinfo           --------------------------
	.section	.note.nv.tkinfo,"",@"SHT_NOTE"
	.sectionflags	@"SHF_NOTE_NV_TKINFO"
	.tkinfo
        /*0018*/ 	.word	0x00000002
        /*0030*/ 	.string	""
        /*0030*/ 	.string	"ptxas"
        /*0030*/ 	.string	"Cuda compilation tools, release 13.0, V13.0.88"
        /*0030*/ 	.string	"Build cuda_13.0.r13.0/compiler.36424714_0"
        /*0030*/ 	.string	"-arch sm_100 -m 64 "



//--------------------- .note.nv.cuinfo           --------------------------
	.section	.note.nv.cuinfo,"",@"SHT_NOTE"
	.sectionflags	@"SHF_NOTE_NV_CUINFO"
        /*0018*/ 	.short	0x0002
        /*001a*/ 	.short	0x0064
        /*001c*/ 	.short	0x0082
	.zero		2


//--------------------- .nv.info                  --------------------------
	.section	.nv.info,"",@"SHT_CUDA_INFO"
	.align	4


	//----- nvinfo : EIATTR_REGCOUNT
	.align		4
        /*0000*/ 	.byte	0x04, 0x2f
        /*0002*/ 	.short	(.L_1 - .L_0)
	.align		4
.L_0:
        /*0004*/ 	.word	index@(_Z15fastComputeCUDAPiiiS_)
        /*0008*/ 	.word	0x00000030


	//----- nvinfo : EIATTR_FRAME_SIZE
	.align		4
.L_1:
        /*000c*/ 	.byte	0x04, 0x11
        /*000e*/ 	.short	(.L_3 - .L_2)
	.align		4
.L_2:
        /*0010*/ 	.word	index@(_Z15fastComputeCUDAPiiiS_)
        /*0014*/ 	.word	0x00000000


	//----- nvinfo : EIATTR_MIN_STACK_SIZE
	.align		4
.L_3:
        /*0018*/ 	.byte	0x04, 0x12
        /*001a*/ 	.short	(.L_5 - .L_4)
	.align		4
.L_4:
        /*001c*/ 	.word	index@(_Z15fastComputeCUDAPiiiS_)
        /*0020*/ 	.word	0x00000000
.L_5:


//--------------------- .nv.compat                --------------------------
	.section	.nv.compat,"",@"SHT_CUDA_COMPAT_INFO"
	.align	4
        /*0000*/ 	.byte	0x02, 0x09, 0x00, 0x00, 0x02, 0x02, 0x01, 0x00, 0x02, 0x05, 0x05, 0x00, 0x03, 0x07, 0x01, 0x01
        /*0010*/ 	.byte	0x02, 0x03, 0x00, 0x00, 0x02, 0x06, 0x01, 0x00, 0x04, 0x0b, 0x08, 0x00, 0x09, 0x00, 0x00, 0x00
        /*0020*/ 	.byte	0x00, 0x00, 0x00, 0x00


//--------------------- .nv.info._Z15fastComputeCUDAPiiiS_ --------------------------
	.section	.nv.info._Z15fastComputeCUDAPiiiS_,"",@"SHT_CUDA_INFO"
	.sectionflags	@""
	.align	4


	//----- nvinfo : EIATTR_CUDA_API_VERSION
	.align		4
        /*0000*/ 	.byte	0x04, 0x37
        /*0002*/ 	.short	(.L_7 - .L_6)
.L_6:
        /*0004*/ 	.word	0x00000082


	//----- nvinfo : EIATTR_KPARAM_INFO
	.align		4
.L_7:
        /*0008*/ 	.byte	0x04, 0x17
        /*000a*/ 	.short	(.L_9 - .L_8)
.L_8:
        /*000c*/ 	.word	0x00000000
        /*0010*/ 	.short	0x0003
        /*0012*/ 	.short	0x0010
        /*0014*/ 	.byte	0x00, 0xf5, 0x21, 0x00


	//----- nvinfo : EIATTR_KPARAM_INFO
	.align		4
.L_9:
        /*0018*/ 	.byte	0x04, 0x17
        /*001a*/ 	.short	(.L_11 - .L_10)
.L_10:
        /*001c*/ 	.word	0x00000000
        /*0020*/ 	.short	0x0002
        /*0022*/ 	.short	0x000c
        /*0024*/ 	.byte	0x00, 0xf0, 0x11, 0x00


	//----- nvinfo : EIATTR_KPARAM_INFO
	.align		4
.L_11:
        /*0028*/ 	.byte	0x04, 0x17
        /*002a*/ 	.short	(.L_13 - .L_12)
.L_12:
        /*002c*/ 	.word	0x00000000
        /*0030*/ 	.short	0x0001
        /*0032*/ 	.short	0x0008
        /*0034*/ 	.byte	0x00, 0xf0, 0x11, 0x00


	//----- nvinfo : EIATTR_KPARAM_INFO
	.align		4
.L_13:
        /*0038*/ 	.byte	0x04, 0x17
        /*003a*/ 	.short	(.L_15 - .L_14)
.L_14:
        /*003c*/ 	.word	0x00000000
        /*0040*/ 	.short	0x0000
        /*0042*/ 	.short	0x0000
        /*0044*/ 	.byte	0x00, 0xf5, 0x21, 0x00


	//----- nvinfo : EIATTR_SPARSE_MMA_MASK
	.align		4
.L_15:
        /*0048*/ 	.byte	0x03, 0x50
        /*004a*/ 	.short	0x0000


	//----- nvinfo : EIATTR_MAXREG_COUNT
	.align		4
        /*004c*/ 	.byte	0x03, 0x1b
        /*004e*/ 	.short	0x00ff


	//----- nvinfo : EIATTR_NUM_BARRIERS
	.align		4
        /*0050*/ 	.byte	0x02, 0x4c
        /*0052*/ 	.byte	0x01
	.zero		1


	//----- nvinfo : EIATTR_MERCURY_ISA_VERSION
	.align		4
        /*0054*/ 	.byte	0x03, 0x5f
        /*0056*/ 	.short	0x0101


	//----- nvinfo : EIATTR_VRC_CTA_INIT_COUNT
	.align		4
        /*0058*/ 	.byte	0x02, 0x4a
	.zero		1
	.zero		1


	//----- nvinfo : EIATTR_EXIT_INSTR_OFFSETS
	.align		4
        /*005c*/ 	.byte	0x04, 0x1c
        /*005e*/ 	.short	(.L_17 - .L_16)


	//   ....[0]....
.L_16:
        /*0060*/ 	.word	0x00000070


	//   ....[1]....
        /*0064*/ 	.word	0x00001680


	//----- nvinfo : EIATTR_CBANK_PARAM_SIZE
	.align		4
.L_17:
        /*0068*/ 	.byte	0x03, 0x19
        /*006a*/ 	.short	0x0018


	//----- nvinfo : EIATTR_PARAM_CBANK
	.align		4
        /*006c*/ 	.byte	0x04, 0x0a
        /*006e*/ 	.short	(.L_19 - .L_18)
	.align		4
.L_18:
        /*0070*/ 	.word	index@(.nv.constant0._Z15fastComputeCUDAPiiiS_)
        /*0074*/ 	.short	0x0380
        /*0076*/ 	.short	0x0018


	//----- nvinfo : EIATTR_SW_WAR
	.align		4
.L_19:
        /*0078*/ 	.byte	0x04, 0x36
        /*007a*/ 	.short	(.L_21 - .L_20)
.L_20:
        /*007c*/ 	.word	0x00000008
.L_21:


//--------------------- .nv.callgraph             --------------------------
	.section	.nv.callgraph,"",@"SHT_CUDA_CALLGRAPH"
	.align	4
	.sectionentsize	8
	.align		4
        /*0000*/ 	.word	0x00000000
	.align		4
        /*0004*/ 	.word	0xffffffff
	.align		4
        /*0008*/ 	.word	0x00000000
	.align		4
        /*000c*/ 	.word	0xfffffffe
	.align		4
        /*0010*/ 	.word	0x00000000
	.align		4
        /*0014*/ 	.word	0xfffffffd
	.align		4
        /*0018*/ 	.word	0x00000000
	.align		4
        /*001c*/ 	.word	0xfffffffc


//--------------------- .text._Z15fastComputeCUDAPiiiS_ --------------------------
	.section	.text._Z15fastComputeCUDAPiiiS_,"ax",@progbits
	.align	128
        .global         _Z15fastComputeCUDAPiiiS_
        .type           _Z15fastComputeCUDAPiiiS_,@function
        .size           _Z15fastComputeCUDAPiiiS_,(.L_x_3 - _Z15fastComputeCUDAPiiiS_)
        .other          _Z15fastComputeCUDAPiiiS_,@"STO_CUDA_ENTRY STV_DEFAULT"
_Z15fastComputeCUDAPiiiS_:
.text._Z15fastComputeCUDAPiiiS_:
[----:B------:R-:W-:Y:S01]  /*0000*/  LDC R1, c[0x0][0x37c] ;  /* 0x0000df00ff017b82 */ /* 0x000fe20000000800 */
[----:B------:R-:W0:Y:S07]  /*0010*/  S2R R0, SR_TID.X ;  /* 0x0000000000007919 */ /* 0x000e2e0000002100 */
[----:B------:R-:W0:Y:S01]  /*0020*/  S2UR UR8, SR_CTAID.X ;  /* 0x00000000000879c3 */ /* 0x000e220000002500 */
[----:B------:R-:W1:Y:S07]  /*0030*/  LDCU UR4, c[0x0][0x388] ;  /* 0x00007100ff0477ac */ /* 0x000e6e0008000800 */
[----:B------:R-:W0:Y:S02]  /*0040*/  LDC R3, c[0x0][0x360] ;  /* 0x0000d800ff037b82 */ /* 0x000e240000000800 */
[----:B0-----:R-:W-:-:S05]  /*0050*/  IMAD R2, R3, UR8, R0 ;  /* 0x0000000803027c24 */ /* 0x001fca000f8e0200 */
[----:B-1----:R-:W-:-:S13]  /*0060*/  ISETP.GE.AND P0, PT, R2, UR4, PT ;  /* 0x0000000402007c0c */ /* 0x002fda000bf06270 */
[----:B------:R-:W-:Y:S05]  /*0070*/  @P0 EXIT ;  /* 0x000000000000094d */ /* 0x000fea0003800000 */
[----:B------:R-:W0:Y:S01]  /*0080*/  LDCU UR9, c[0x0][0x38c] ;  /* 0x00007180ff0977ac */ /* 0x000e220008000800 */
[----:B------:R-:W-:Y:S01]  /*0090*/  HFMA2 R3, -RZ, RZ, 0, 0 ;  /* 0x00000000ff037431 */ /* 0x000fe200000001ff */
[----:B------:R-:W1:Y:S01]  /*00a0*/  LDCU.64 UR6, c[0x0][0x358] ;  /* 0x00006b00ff0677ac */ /* 0x000e620008000a00 */
[----:B0-----:R-:W-:-:S09]  /*00b0*/  UISETP.GE.AND UP0, UPT, UR9, 0x20, UPT ;  /* 0x000000200900788c */ /* 0x001fd2000bf06270 */
[----:B-1----:R-:W-:Y:S05]  /*00c0*/  BRA.U !UP0, `(.L_x_0) ;  /* 0x0000001508607547 */ /* 0x002fea000b800000 */
[----:B------:R-:W0:Y:S01]  /*00d0*/  LDC.64 R22, c[0x0][0x380] ;  /* 0x0000e000ff167b82 */ /* 0x000e220000000a00 */
[----:B------:R-:W-:Y:S01]  /*00e0*/  USHF.L.U32 UR5, UR8, 0x8, URZ ;  /* 0x0000000808057899 */ /* 0x000fe200080006ff */
[----:B------:R-:W-:Y:S01]  /*00f0*/  SHF.R.U32.HI R5, RZ, 0x5, R0 ;  /* 0x00000005ff057819 */ /* 0x000fe20000011600 */
[----:B------:R-:W-:Y:S01]  /*0100*/  IMAD R7, R2, UR9, RZ ;  /* 0x0000000902077c24 */ /* 0x000fe2000f8e02ff */
[----:B------:R-:W-:-:S03]  /*0110*/  USHF.R.S32.HI UR4, URZ, 0x1f, UR9 ;  /* 0x0000001fff047899 */ /* 0x000fc60008011409 */
[----:B------:R-:W-:Y:S02]  /*0120*/  LOP3.LUT R9, R5, UR5, RZ, 0xfc, !PT ;  /* 0x0000000505097c12 */ /* 0x000fe4000f8efcff */
[----:B------:R-:W-:Y:S02]  /*0130*/  LOP3.LUT R38, R0, 0x1f, RZ, 0xc0, !PT ;  /* 0x0000001f00267812 */ /* 0x000fe400078ec0ff */
[C---:B------:R-:W-:Y:S01]  /*0140*/  IADD3 R26, PT, PT, R9.reuse, 0xf0, RZ ;  /* 0x000000f0091a7810 */ /* 0x040fe20007ffe0ff */
[C---:B------:R-:W-:Y:S01]  /*0150*/  VIADD R40, R9.reuse, 0xf8 ;  /* 0x000000f809287836 */ /* 0x040fe20000000000 */
[C---:B------:R-:W-:Y:S01]  /*0160*/  LOP3.LUT R24, R9.reuse, 0xe0, RZ, 0xfc, !PT ;  /* 0x000000e009187812 */ /* 0x040fe200078efcff */
[C---:B------:R-:W-:Y:S01]  /*0170*/  VIADD R8, R9.reuse, 0xe8 ;  /* 0x000000e809087836 */ /* 0x040fe20000000000 */
[C---:B------:R-:W-:Y:S01]  /*0180*/  IADD3 R10, PT, PT, R9.reuse, 0xd8, RZ ;  /* 0x000000d8090a7810 */ /* 0x040fe20007ffe0ff */
[C---:B------:R-:W-:Y:S01]  /*0190*/  VIADD R11, R9.reuse, 0xd0 ;  /* 0x000000d0090b7836 */ /* 0x040fe20000000000 */
[C---:B------:R-:W-:Y:S01]  /*01a0*/  IADD3 R12, PT, PT, R9.reuse, 0xc8, RZ ;  /* 0x000000c8090c7810 */ /* 0x040fe20007ffe0ff */
[C---:B------:R-:W-:Y:S01]  /*01b0*/  VIADD R14, R9.reuse, 0xb8 ;  /* 0x000000b8090e7836 */ /* 0x040fe20000000000 */
[C---:B------:R-:W-:Y:S01]  /*01c0*/  LOP3.LUT R13, R9.reuse, 0xc0, RZ, 0xfc, !PT ;  /* 0x000000c0090d7812 */ /* 0x040fe200078efcff */
[C---:B------:R-:W-:Y:S01]  /*01d0*/  VIADD R16, R9.reuse, 0xa8 ;  /* 0x000000a809107836 */ /* 0x040fe20000000000 */
[----:B------:R-:W-:Y:S01]  /*01e0*/  IADD3 R15, PT, PT, R9, 0xb0, RZ ;  /* 0x000000b0090f7810 */ /* 0x000fe20007ffe0ff */
[----:B0-----:R-:W-:Y:S01]  /*01f0*/  IMAD.WIDE R6, R7, 0x4, R22 ;  /* 0x0000000407067825 */ /* 0x001fe200078e0216 */
[----:B------:R-:W-:-:S02]  /*0200*/  LOP3.LUT R17, R9, 0xa0, RZ, 0xfc, !PT ;  /* 0x000000a009117812 */ /* 0x000fc400078efcff */
[C---:B------:R-:W-:Y:S01]  /*0210*/  IADD3 R18, PT, PT, R9.reuse, 0x98, RZ ;  /* 0x0000009809127810 */ /* 0x040fe20007ffe0ff */
[C---:B------:R-:W-:Y:S01]  /*0220*/  VIADD R19, R9.reuse, 0x90 ;  /* 0x0000009009137836 */ /* 0x040fe20000000000 */
[C---:B------:R-:W-:Y:S01]  /*0230*/  IADD3 R20, PT, PT, R9.reuse, 0x88, RZ ;  /* 0x0000008809147810 */ /* 0x040fe20007ffe0ff */
[C---:B------:R-:W-:Y:S01]  /*0240*/  VIADD R29, R9.reuse, 0x78 ;  /* 0x00000078091d7836 */ /* 0x040fe20000000000 */
[C---:B------:R-:W-:Y:S01]  /*0250*/  LOP3.LUT R21, R9.reuse, 0x80, RZ, 0xfc, !PT ;  /* 0x0000008009157812 */ /* 0x040fe200078efcff */
[C---:B------:R-:W-:Y:S01]  /*0260*/  VIADD R33, R9.reuse, 0x68 ;  /* 0x0000006809217836 */ /* 0x040fe20000000000 */
        /* <DEDUP_REMOVED lines=9> */
[----:B------:R-:W-:Y:S01]  /*0300*/  ULEA.HI UR4, UR4, UR9, URZ, 0x5 ;  /* 0x0000000904047291 */ /* 0x000fe2000f8f28ff */
[C---:B------:R-:W-:Y:S01]  /*0310*/  IADD3 R28, PT, PT, R9.reuse, 0x30, RZ ;  /* 0x00000030091c7810 */ /* 0x040fe20007ffe0ff */
[----:B------:R0:W5:Y:S01]  /*0320*/  LDG.E R4, desc[UR6][R6.64] ;  /* 0x0000000606047981 */ /* 0x000162000c1e1900 */
[C---:B------:R-:W-:Y:S01]  /*0330*/  LOP3.LUT R32, R9.reuse, 0x20, RZ, 0xfc, !PT ;  /* 0x0000002009207812 */ /* 0x040fe200078efcff */
[--C-:B------:R-:W-:Y:S01]  /*0340*/  IMAD R40, R40, UR9, R38.reuse ;  /* 0x0000000928287c24 */ /* 0x100fe2000f8e0226 */
[C---:B------:R-:W-:Y:S01]  /*0350*/  IADD3 R27, PT, PT, R9.reuse, 0x18, RZ ;  /* 0x00000018091b7810 */ /* 0x040fe20007ffe0ff */
[--C-:B------:R-:W-:Y:S01]  /*0360*/  IMAD R8, R8, UR9, R38.reuse ;  /* 0x0000000908087c24 */ /* 0x100fe2000f8e0226 */
[----:B------:R-:W-:Y:S01]  /*0370*/  IADD3 R3, PT, PT, R9, 0x8, RZ ;  /* 0x0000000809037810 */ /* 0x000fe20007ffe0ff */
[--C-:B------:R-:W-:Y:S01]  /*0380*/  IMAD R10, R10, UR9, R38.reuse ;  /* 0x000000090a0a7c24 */ /* 0x100fe2000f8e0226 */
[----:B------:R-:W-:Y:S01]  /*0390*/  USHF.R.S32.HI UR4, URZ, 0x5, UR4 ;  /* 0x00000005ff047899 */ /* 0x000fe20008011404 */
[----:B------:R-:W-:-:S02]  /*03a0*/  IMAD R11, R11, UR9, R38 ;  /* 0x000000090b0b7c24 */ /* 0x000fc4000f8e0226 */
[--C-:B0-----:R-:W-:Y:S01]  /*03b0*/  IMAD R6, R9, UR9, R38.reuse ;  /* 0x0000000909067c24 */ /* 0x101fe2000f8e0226 */
[----:B------:R-:W-:Y:S01]  /*03c0*/  UIADD3 UR4, UPT, UPT, -UR4, URZ, URZ ;  /* 0x000000ff04047290 */ /* 0x000fe2000fffe1ff */
[--C-:B------:R-:W-:Y:S02]  /*03d0*/  IMAD R7, R26, UR9, R38.reuse ;  /* 0x000000091a077c24 */ /* 0x100fe4000f8e0226 */
[--C-:B------:R-:W-:Y:S02]  /*03e0*/  IMAD R9, R24, UR9, R38.reuse ;  /* 0x0000000918097c24 */ /* 0x100fe4000f8e0226 */
[--C-:B------:R-:W-:Y:S02]  /*03f0*/  IMAD R12, R12, UR9, R38.reuse ;  /* 0x000000090c0c7c24 */ /* 0x100fe4000f8e0226 */
[--C-:B------:R-:W-:Y:S02]  /*0400*/  IMAD R13, R13, UR9, R38.reuse ;  /* 0x000000090d0d7c24 */ /* 0x100fe4000f8e0226 */
[----:B------:R-:W-:-:S02]  /*0410*/  IMAD R14, R14, UR9, R38 ;  /* 0x000000090e0e7c24 */ /* 0x000fc4000f8e0226 */
[--C-:B------:R-:W-:Y:S02]  /*0420*/  IMAD R15, R15, UR9, R38.reuse ;  /* 0x000000090f0f7c24 */ /* 0x100fe4000f8e0226 */
        /* <DEDUP_REMOVED lines=20> */
[----:B------:R-:W-:Y:S02]  /*0570*/  IMAD R38, R3, UR9, R38 ;  /* 0x0000000903267c24 */ /* 0x000fe4000f8e0226 */
[----:B------:R-:W-:-:S07]  /*0580*/  IMAD.MOV.U32 R3, RZ, RZ, RZ ;  /* 0x000000ffff037224 */ /* 0x000fce00078e00ff */
.L_x_1:
[----:B------:R-:W0:Y:S01]  /*0590*/  S2R R25, SR_CgaCtaId ;  /* 0x0000000000197919 */ /* 0x000e220000008800 */
[----:B------:R-:W-:Y:S01]  /*05a0*/  MOV R42, 0x400 ;  /* 0x00000400002a7802 */ /* 0x000fe20000000f00 */
[----:B------:R-:W-:Y:S01]  /*05b0*/  IMAD.WIDE.U32 R26, R6, 0x4, R22 ;  /* 0x00000004061a7825 */ /* 0x000fe200078e0016 */
[----:B------:R-:W-:-:S05]  /*05c0*/  SHF.L.U32 R24, R0, 0x2, RZ ;  /* 0x0000000200187819 */ /* 0x000fca00000006ff */
[----:B------:R-:W2:Y:S01]  /*05d0*/  LDG.E R27, desc[UR6][R26.64] ;  /* 0x000000061a1b7981 */ /* 0x000ea2000c1e1900 */
[----:B0-----:R-:W-:Y:S02]  /*05e0*/  LEA R42, R25, R42, 0x18 ;  /* 0x0000002a192a7211 */ /* 0x001fe400078ec0ff */
[----:B------:R-:W-:-:S05]  /*05f0*/  LOP3.LUT R25, R24, 0x7c, RZ, 0xc0, !PT ;  /* 0x0000007c18197812 */ /* 0x000fca00078ec0ff */
[----:B------:R-:W-:Y:S02]  /*0600*/  IMAD.IADD R44, R25, 0x1, R42 ;  /* 0x00000001192c7824 */ /* 0x000fe400078e022a */
[----:B------:R-:W-:-:S04]  /*0610*/  IMAD.WIDE.U32 R24, R38, 0x4, R22 ;  /* 0x0000000426187825 */ /* 0x000fc800078e0016 */
[----:B------:R-:W-:Y:S02]  /*0620*/  IMAD R44, R5, 0x84, R44 ;  /* 0x00000084052c7824 */ /* 0x000fe400078e022c */
[----:B------:R-:W3:Y:S04]  /*0630*/  LDG.E R25, desc[UR6][R24.64] ;  /* 0x0000000618197981 */ /* 0x000ee8000c1e1900 */
[----:B--2---:R-:W-:Y:S04]  /*0640*/  STS [R44], R27 ;  /* 0x0000001b2c007388 */ /* 0x004fe80000000800 */
[----:B---3--:R0:W-:Y:S02]  /*0650*/  STS [R44+0x420], R25 ;  /* 0x000420192c007388 */ /* 0x0081e40000000800 */
[----:B0-----:R-:W-:-:S05]  /*0660*/  IMAD.WIDE.U32 R24, R36, 0x4, R22 ;  /* 0x0000000424187825 */ /* 0x001fca00078e0016 */
[----:B------:R-:W2:Y:S04]  /*0670*/  LDG.E R26, desc[UR6][R24.64] ;  /* 0x00000006181a7981 */ /* 0x000ea8000c1e1900 */
[----:B--2---:R0:W-:Y:S02]  /*0680*/  STS [R44+0x840], R26 ;  /* 0x0008401a2c007388 */ /* 0x0041e40000000800 */
[----:B0-----:R-:W-:-:S06]  /*0690*/  IMAD.WIDE.U32 R26, R34, 0x4, R22 ;  /* 0x00000004221a7825 */ /* 0x001fcc00078e0016 */
[----:B------:R-:W2:Y:S01]  /*06a0*/  LDG.E R27, desc[UR6][R26.64] ;  /* 0x000000061a1b7981 */ /* 0x000ea2000c1e1900 */
[----:B------:R-:W-:-:S06]  /*06b0*/  IMAD.WIDE.U32 R24, R30, 0x4, R22 ;  /* 0x000000041e187825 */ /* 0x000fcc00078e0016 */
[----:B------:R-:W3:Y:S04]  /*06c0*/  LDG.E R25, desc[UR6][R24.64] ;  /* 0x0000000618197981 */ /* 0x000ee8000c1e1900 */
[----:B--2---:R0:W-:Y:S02]  /*06d0*/  STS [R44+0xc60], R27 ;  /* 0x000c601b2c007388 */ /* 0x0041e40000000800 */
[----:B0-----:R-:W-:-:S06]  /*06e0*/  IMAD.WIDE.U32 R26, R32, 0x4, R22 ;  /* 0x00000004201a7825 */ /* 0x001fcc00078e0016 */
[----:B------:R-:W2:Y:S04]  /*06f0*/  LDG.E R27, desc[UR6][R26.64] ;  /* 0x000000061a1b7981 */ /* 0x000ea8000c1e1900 */
[----:B---3--:R0:W-:Y:S02]  /*0700*/  STS [R44+0x14a0], R25 ;  /* 0x0014a0192c007388 */ /* 0x0081e40000000800 */
[----:B0-----:R-:W-:-:S06]  /*0710*/  IMAD.WIDE.U32 R24, R28, 0x4, R22 ;  /* 0x000000041c187825 */ /* 0x001fcc00078e0016 */
        /* <DEDUP_REMOVED lines=76> */
[----:B---3--:R-:W-:Y:S01]  /*0be0*/  STS [R44+0x7bc0], R24 ;  /* 0x007bc0182c007388 */ /* 0x008fe20000000800 */
[----:B------:R-:W-:-:S03]  /*0bf0*/  IMAD R42, R0, 0x84, R42 ;  /* 0x00000084002a7824 */ /* 0x000fc600078e022a */
[----:B--2---:R-:W-:Y:S01]  /*0c00*/  STS [R44+0x7fe0], R26 ;  /* 0x007fe01a2c007388 */ /* 0x004fe20000000800 */
[----:B------:R-:W-:Y:S06]  /*0c10*/  BAR.SYNC.DEFER_BLOCKING 0x0 ;  /* 0x0000000000007b1d */ /* 0x000fec0000010000 */
[----:B------:R-:W0:Y:S04]  /*0c20*/  LDS R27, [R42] ;  /* 0x000000002a1b7984 */ /* 0x000e280000000800 */
[----:B------:R-:W1:Y:S04]  /*0c30*/  LDS R24, [R42+0x4] ;  /* 0x000004002a187984 */ /* 0x000e680000000800 */
[----:B------:R-:W2:Y:S04]  /*0c40*/  LDS R25, [R42+0x8] ;  /* 0x000008002a197984 */ /* 0x000ea80000000800 */
[----:B------:R-:W-:Y:S01]  /*0c50*/  LDS R26, [R42+0x1c] ;  /* 0x00001c002a1a7984 */ /* 0x000fe20000000800 */
[----:B0----5:R-:W-:-:S02]  /*0c60*/  ISETP.GT.AND P0, PT, R4, R27, PT ;  /* 0x0000001b0400720c */ /* 0x021fc40003f04270 */
[----:B------:R-:W-:-:S11]  /*0c70*/  IADD3 R4, PT, PT, R3, 0x1, RZ ;  /* 0x0000000103047810 */ /* 0x000fd60007ffe0ff */
[----:B------:R-:W-:Y:S02]  /*0c80*/  @!P0 IMAD.MOV R4, RZ, RZ, R3 ;  /* 0x000000ffff048224 */ /* 0x000fe400078e0203 */
[----:B------:R-:W0:Y:S01]  /*0c90*/  LDS R3, [R42+0xc] ;  /* 0x00000c002a037984 */ /* 0x000e220000000800 */
[----:B-1----:R-:W-:Y:S02]  /*0ca0*/  ISETP.GT.AND P1, PT, R27, R24, PT ;  /* 0x000000181b00720c */ /* 0x002fe40003f24270 */
[----:B--2---:R-:W-:Y:S01]  /*0cb0*/  ISETP.GT.AND P0, PT, R24, R25, PT ;  /* 0x000000191800720c */ /* 0x004fe20003f04270 */
[----:B------:R-:W-:Y:S01]  /*0cc0*/  LDS R27, [R42+0x74] ;  /* 0x000074002a1b7984 */ /* 0x000fe20000000800 */
[----:B------:R-:W-:-:S09]  /*0cd0*/  IADD3 R24, PT, PT, R4, 0x1, RZ ;  /* 0x0000000104187810 */ /* 0x000fd20007ffe0ff */
[----:B------:R-:W-:-:S05]  /*0ce0*/  @!P1 IMAD.MOV R24, RZ, RZ, R4 ;  /* 0x000000ffff189224 */ /* 0x000fca00078e0204 */
[----:B------:R-:W-:Y:S02]  /*0cf0*/  IADD3 R4, PT, PT, R24, 0x1, RZ ;  /* 0x0000000118047810 */ /* 0x000fe40007ffe0ff */
[----:B0-----:R-:W-:Y:S02]  /*0d00*/  ISETP.GT.AND P1, PT, R25, R3, PT ;  /* 0x000000031900720c */ /* 0x001fe40003f24270 */
[----:B------:R-:W0:Y:S01]  /*0d10*/  LDS R25, [R42+0x10] ;  /* 0x000010002a197984 */ /* 0x000e220000000800 */
[----:B------:R-:W-:-:S05]  /*0d20*/  @!P0 IMAD.MOV R4, RZ, RZ, R24 ;  /* 0x000000ffff048224 */ /* 0x000fca00078e0218 */
[----:B------:R-:W-:-:S05]  /*0d30*/  IADD3 R24, PT, PT, R4, 0x1, RZ ;  /* 0x0000000104187810 */ /* 0x000fca0007ffe0ff */
[----:B------:R-:W-:Y:S02]  /*0d40*/  @!P1 IMAD.MOV R24, RZ, RZ, R4 ;  /* 0x000000ffff189224 */ /* 0x000fe400078e0204 */
[----:B------:R-:W1:Y:S01]  /*0d50*/  LDS R4, [R42+0x14] ;  /* 0x000014002a047984 */ /* 0x000e620000000800 */
[----:B0-----:R-:W-:-:S03]  /*0d60*/  ISETP.GT.AND P0, PT, R3, R25, PT ;  /* 0x000000190300720c */ /* 0x001fc60003f04270 */
[----:B------:R-:W0:Y:S01]  /*0d70*/  LDS R3, [R42+0x18] ;  /* 0x000018002a037984 */ /* 0x000e220000000800 */
[----:B-1----:R-:W-:Y:S02]  /*0d80*/  ISETP.GT.AND P1, PT, R25, R4, PT ;  /* 0x000000041900720c */ /* 0x002fe40003f24270 */
[----:B------:R-:W-:-:S07]  /*0d90*/  IADD3 R25, PT, PT, R24, 0x1, RZ ;  /* 0x0000000118197810 */ /* 0x000fce0007ffe0ff */
[----:B------:R-:W-:-:S05]  /*0da0*/  @!P0 IMAD.MOV R25, RZ, RZ, R24 ;  /* 0x000000ffff198224 */ /* 0x000fca00078e0218 */
[----:B------:R-:W-:Y:S01]  /*0db0*/  IADD3 R24, PT, PT, R25, 0x1, RZ ;  /* 0x0000000119187810 */ /* 0x000fe20007ffe0ff */
[----:B------:R-:W-:Y:S01]  /*0dc0*/  @!P1 IMAD.MOV R24, RZ, RZ, R25 ;  /* 0x000000ffff189224 */ /* 0x000fe200078e0219 */
[----:B0-----:R-:W-:Y:S02]  /*0dd0*/  ISETP.GT.AND P1, PT, R4, R3, PT ;  /* 0x000000030400720c */ /* 0x001fe40003f24270 */
[----:B------:R-:W0:Y:S01]  /*0de0*/  LDS R4, [R42+0x20] ;  /* 0x000020002a047984 */ /* 0x000e220000000800 */
[----:B------:R-:W-:Y:S02]  /*0df0*/  ISETP.GT.AND P0, PT, R3, R26, PT ;  /* 0x0000001a0300720c */ /* 0x000fe40003f04270 */
[----:B------:R-:W-:Y:S01]  /*0e00*/  IADD3 R25, PT, PT, R24, 0x1, RZ ;  /* 0x0000000118197810 */ /* 0x000fe20007ffe0ff */
[----:B------:R-:W1:Y:S07]  /*0e10*/  LDS R3, [R42+0x24] ;  /* 0x000024002a037984 */ /* 0x000e6e0000000800 */
[----:B------:R-:W-:-:S05]  /*0e20*/  @!P1 IMAD.MOV R25, RZ, RZ, R24 ;  /* 0x000000ffff199224 */ /* 0x000fca00078e0218 */
[----:B------:R-:W-:Y:S01]  /*0e30*/  IADD3 R24, PT, PT, R25, 0x1, RZ ;  /* 0x0000000119187810 */ /* 0x000fe20007ffe0ff */
[----:B------:R-:W-:-:S05]  /*0e40*/  @!P0 IMAD.MOV R24, RZ, RZ, R25 ;  /* 0x000000ffff188224 */ /* 0x000fca00078e0219 */
[----:B------:R-:W-:Y:S02]  /*0e50*/  IADD3 R25, PT, PT, R24, 0x1, RZ ;  /* 0x0000000118197810 */ /* 0x000fe40007ffe0ff */
[----:B0-----:R-:W-:Y:S02]  /*0e60*/  ISETP.GT.AND P1, PT, R26, R4, PT ;  /* 0x000000041a00720c */ /* 0x001fe40003f24270 */
[----:B------:R-:W-:Y:S11]  /*0e70*/  LDS R26, [R42+0x30] ;  /* 0x000030002a1a7984 */ /* 0x000ff60000000800 */
[----:B------:R-:W-:-:S02]  /*0e80*/  @!P1 IMAD.MOV R25, RZ, RZ, R24 ;  /* 0x000000ffff199224 */ /* 0x000fc400078e0218 */
[----:B------:R-:W0:Y:S01]  /*0e90*/  LDS R24, [R42+0x28] ;  /* 0x000028002a187984 */ /* 0x000e220000000800 */
[----:B-1----:R-:W-:-:S03]  /*0ea0*/  ISETP.GT.AND P0, PT, R4, R3, PT ;  /* 0x000000030400720c */ /* 0x002fc60003f04270 */
[----:B------:R-:W1:Y:S01]  /*0eb0*/  LDS R4, [R42+0x2c] ;  /* 0x00002c002a047984 */ /* 0x000e620000000800 */
[----:B0-----:R-:W-:Y:S02]  /*0ec0*/  ISETP.GT.AND P1, PT, R3, R24, PT ;  /* 0x000000180300720c */ /* 0x001fe40003f24270 */
[----:B------:R-:W-:-:S07]  /*0ed0*/  IADD3 R3, PT, PT, R25, 0x1, RZ ;  /* 0x0000000119037810 */ /* 0x000fce0007ffe0ff */
[----:B------:R-:W-:-:S05]  /*0ee0*/  @!P0 IMAD.MOV R3, RZ, RZ, R25 ;  /* 0x000000ffff038224 */ /* 0x000fca00078e0219 */
[----:B------:R-:W-:Y:S01]  /*0ef0*/  IADD3 R25, PT, PT, R3, 0x1, RZ ;  /* 0x0000000103197810 */ /* 0x000fe20007ffe0ff */
[----:B------:R-:W-:Y:S02]  /*0f00*/  @!P1 IMAD.MOV R25, RZ, RZ, R3 ;  /* 0x000000ffff199224 */ /* 0x000fe400078e0203 */
[----:B------:R-:W0:Y:S01]  /*0f10*/  LDS R3, [R42+0x34] ;  /* 0x000034002a037984 */ /* 0x000e220000000800 */
[----:B-1----:R-:W-:Y:S02]  /*0f20*/  ISETP.GT.AND P1, PT, R24, R4, PT ;  /* 0x000000041800720c */ /* 0x002fe40003f24270 */
[----:B------:R-:W-:Y:S02]  /*0f30*/  ISETP.GT.AND P0, PT, R4, R26, PT ;  /* 0x0000001a0400720c */ /* 0x000fe40003f04270 */
[----:B------:R-:W-:-:S09]  /*0f40*/  IADD3 R4, PT, PT, R25, 0x1, RZ ;  /* 0x0000000119047810 */ /* 0x000fd20007ffe0ff */
[----:B------:R-:W-:-:S05]  /*0f50*/  @!P1 IMAD.MOV R4, RZ, RZ, R25 ;  /* 0x000000ffff049224 */ /* 0x000fca00078e0219 */
[----:B------:R-:W-:Y:S01]  /*0f60*/  IADD3 R24, PT, PT, R4, 0x1, RZ ;  /* 0x0000000104187810 */ /* 0x000fe20007ffe0ff */
[----:B------:R-:W-:Y:S02]  /*0f70*/  @!P0 IMAD.MOV R24, RZ, RZ, R4 ;  /* 0x000000ffff188224 */ /* 0x000fe400078e0204 */
[----:B------:R-:W-:Y:S01]  /*0f80*/  LDS R4, [R42+0x3c] ;  /* 0x00003c002a047984 */ /* 0x000fe20000000800 */
[----:B0-----:R-:W-:-:S03]  /*0f90*/  ISETP.GT.AND P1, PT, R26, R3, PT ;  /* 0x000000031a00720c */ /* 0x001fc60003f24270 */
[----:B------:R-:W0:Y:S01]  /*0fa0*/  LDS R26, [R42+0x38] ;  /* 0x000038002a1a7984 */ /* 0x000e220000000800 */
[----:B------:R-:W-:-:S09]  /*0fb0*/  IADD3 R25, PT, PT, R24, 0x1, RZ ;  /* 0x0000000118197810 */ /* 0x000fd20007ffe0ff */
[----:B------:R-:W-:-:S05]  /*0fc0*/  @!P1 IMAD.MOV R25, RZ, RZ, R24 ;  /* 0x000000ffff199224 */ /* 0x000fca00078e0218 */
[----:B------:R-:W-:Y:S02]  /*0fd0*/  IADD3 R24, PT, PT, R25, 0x1, RZ ;  /* 0x0000000119187810 */ /* 0x000fe40007ffe0ff */
[----:B0-----:R-:W-:Y:S02]  /*0fe0*/  ISETP.GT.AND P0, PT, R3, R26, PT ;  /* 0x0000001a0300720c */ /* 0x001fe40003f04270 */
[----:B------:R-:W-:Y:S01]  /*0ff0*/  ISETP.GT.AND P1, PT, R26, R4, PT ;  /* 0x000000041a00720c */ /* 0x000fe20003f24270 */
[----:B------:R-:W0:Y:S04]  /*1000*/  LDS R3, [R42+0x40] ;  /* 0x000040002a037984 */ /* 0x000e280000000800 */
[----:B------:R-:W-:Y:S06]  /*1010*/  LDS R26, [R42+0x4c] ;  /* 0x00004c002a1a7984 */ /* 0x000fec0000000800 */
[----:B------:R-:W-:-:S05]  /*1020*/  @!P0 IADD3 R24, PT, PT, R25, RZ, RZ ;  /* 0x000000ff19188210 */ /* 0x000fca0007ffe0ff */
[C---:B------:R-:W-:Y:S01]  /*1030*/  VIADD R25, R24.reuse, 0x1 ;  /* 0x0000000118197836 */ /* 0x040fe20000000000 */
[----:B------:R-:W-:Y:S02]  /*1040*/  @!P1 IADD3 R25, PT, PT, R24, RZ, RZ ;  /* 0x000000ff18199210 */ /* 0x000fe40007ffe0ff */
[----:B------:R-:W1:Y:S01]  /*1050*/  LDS R24, [R42+0x44] ;  /* 0x000044002a187984 */ /* 0x000e620000000800 */
[----:B0-----:R-:W-:-:S03]  /*1060*/  ISETP.GT.AND P0, PT, R4, R3, PT ;  /* 0x000000030400720c */ /* 0x001fc60003f04270 */
[----:B------:R-:W0:Y:S01]  /*1070*/  LDS R4, [R42+0x48] ;  /* 0x000048002a047984 */ /* 0x000e220000000800 */
[----:B-1----:R-:W-:Y:S02]  /*1080*/  ISETP.GT.AND P1, PT, R3, R24, PT ;  /* 0x000000180300720c */ /* 0x002fe40003f24270 */
[----:B------:R-:W-:-:S07]  /*1090*/  IADD3 R3, PT, PT, R25, 0x1, RZ ;  /* 0x0000000119037810 */ /* 0x000fce0007ffe0ff */
[----:B------:R-:W-:-:S05]  /*10a0*/  @!P0 IMAD.MOV R3, RZ, RZ, R25 ;  /* 0x000000ffff038224 */ /* 0x000fca00078e0219 */
[C---:B------:R-:W-:Y:S02]  /*10b0*/  IADD3 R25, PT, PT, R3.reuse, 0x1, RZ ;  /* 0x0000000103197810 */ /* 0x040fe40007ffe0ff */
[----:B------:R-:W-:Y:S02]  /*10c0*/  @!P1 IADD3 R25, PT, PT, R3, RZ, RZ ;  /* 0x000000ff03199210 */ /* 0x000fe40007ffe0ff */
[----:B------:R-:W1:Y:S01]  /*10d0*/  LDS R3, [R42+0x50] ;  /* 0x000050002a037984 */ /* 0x000e620000000800 */
[----:B0-----:R-:W-:Y:S02]  /*10e0*/  ISETP.GT.AND P1, PT, R24, R4, PT ;  /* 0x000000041800720c */ /* 0x001fe40003f24270 */
[----:B------:R-:W-:Y:S01]  /*10f0*/  ISETP.GT.AND P0, PT, R4, R26, PT ;  /* 0x0000001a0400720c */ /* 0x000fe20003f04270 */
[----:B------:R-:W-:-:S10]  /*1100*/  VIADD R4, R25, 0x1 ;  /* 0x0000000119047836 */ /* 0x000fd40000000000 */
[----:B------:R-:W-:Y:S02]  /*1110*/  @!P1 IADD3 R4, PT, PT, R25, RZ, RZ ;  /* 0x000000ff19049210 */ /* 0x000fe40007ffe0ff */
[----:B-1----:R-:W-:Y:S02]  /*1120*/  ISETP.GT.AND P1, PT, R26, R3, PT ;  /* 0x000000031a00720c */ /* 0x002fe40003f24270 */
[----:B------:R-:W0:Y:S01]  /*1130*/  LDS R26, [R42+0x54] ;  /* 0x000054002a1a7984 */ /* 0x000e220000000800 */
[----:B------:R-:W-:Y:S01]  /*1140*/  IADD3 R24, PT, PT, R4, 0x1, RZ ;  /* 0x0000000104187810 */ /* 0x000fe20007ffe0ff */
[----:B------:R-:W-:Y:S02]  /*1150*/  @!P0 IMAD.MOV R24, RZ, RZ, R4 ;  /* 0x000000ffff188224 */ /* 0x000fe400078e0204 */
[----:B------:R-:W1:Y:S03]  /*1160*/  LDS R4, [R42+0x58] ;  /* 0x000058002a047984 */ /* 0x000e660000000800 */
[----:B------:R-:W-:-:S04]  /*1170*/  IADD3 R25, PT, PT, R24, 0x1, RZ ;  /* 0x0000000118197810 */ /* 0x000fc80007ffe0ff */
[----:B------:R-:W-:Y:S02]  /*1180*/  @!P1 IADD3 R25, PT, PT, R24, RZ, RZ ;  /* 0x000000ff18199210 */ /* 0x000fe40007ffe0ff */
[----:B0-----:R-:W-:Y:S02]  /*1190*/  ISETP.GT.AND P0, PT, R3, R26, PT ;  /* 0x0000001a0300720c */ /* 0x001fe40003f04270 */
[----:B------:R-:W0:Y:S01]  /*11a0*/  LDS R3, [R42+0x5c] ;  /* 0x00005c002a037984 */ /* 0x000e220000000800 */
[----:B-1----:R-:W-:Y:S01]  /*11b0*/  ISETP.GT.AND P1, PT, R26, R4, PT ;  /* 0x000000041a00720c */ /* 0x002fe20003f24270 */
[C---:B------:R-:W-:Y:S02]  /*11c0*/  VIADD R24, R25.reuse, 0x1 ;  /* 0x0000000119187836 */ /* 0x040fe40000000000 */
[----:B------:R-:W1:Y:S07]  /*11d0*/  LDS R26, [R42+0x60] ;  /* 0x000060002a1a7984 */ /* 0x000e6e0000000800 */
[----:B------:R-:W-:-:S04]  /*11e0*/  @!P0 IADD3 R24, PT, PT, R25, RZ, RZ ;  /* 0x000000ff19188210 */ /* 0x000fc80007ffe0ff */
[----:B------:R-:W-:Y:S01]  /*11f0*/  IADD3 R25, PT, PT, R24, 0x1, RZ ;  /* 0x0000000118197810 */ /* 0x000fe20007ffe0ff */
[----:B------:R-:W-:Y:S01]  /*1200*/  @!P1 IMAD.MOV R25, RZ, RZ, R24 ;  /* 0x000000ffff199224 */ /* 0x000fe200078e0218 */
[----:B0-----:R-:W-:Y:S02]  /*1210*/  ISETP.GT.AND P1, PT, R4, R3, PT ;  /* 0x000000030400720c */ /* 0x001fe40003f24270 */
[----:B------:R-:W0:Y:S01]  /*1220*/  LDS R4, [R42+0x64] ;  /* 0x000064002a047984 */ /* 0x000e220000000800 */
[----:B-1----:R-:W-:Y:S02]  /*1230*/  ISETP.GT.AND P0, PT, R3, R26, PT ;  /* 0x0000001a0300720c */ /* 0x002fe40003f04270 */
[C---:B------:R-:W-:Y:S01]  /*1240*/  IADD3 R24, PT, PT, R25.reuse, 0x1, RZ ;  /* 0x0000000119187810 */ /* 0x040fe20007ffe0ff */
[----:B------:R-:W1:Y:S07]  /*1250*/  LDS R3, [R42+0x68] ;  /* 0x000068002a037984 */ /* 0x000e6e0000000800 */
[----:B------:R-:W-:-:S05]  /*1260*/  @!P1 IADD3 R24, PT, PT, R25, RZ, RZ ;  /* 0x000000ff19189210 */ /* 0x000fca0007ffe0ff */
[C---:B------:R-:W-:Y:S01]  /*1270*/  VIADD R25, R24.reuse, 0x1 ;  /* 0x0000000118197836 */ /* 0x040fe20000000000 */
[----:B------:R-:W-:Y:S02]  /*1280*/  @!P0 IADD3 R25, PT, PT, R24, RZ, RZ ;  /* 0x000000ff18198210 */ /* 0x000fe40007ffe0ff */
[----:B------:R-:W-:Y:S01]  /*1290*/  LDS R24, [R42+0x70] ;  /* 0x000070002a187984 */ /* 0x000fe20000000800 */
[----:B0-----:R-:W-:Y:S02]  /*12a0*/  ISETP.GT.AND P1, PT, R26, R4, PT ;  /* 0x000000041a00720c */ /* 0x001fe40003f24270 */
[----:B------:R-:W-:-:S11]  /*12b0*/  IADD3 R26, PT, PT, R25, 0x1, RZ ;  /* 0x00000001191a7810 */ /* 0x000fd60007ffe0ff */
[----:B------:R-:W-:Y:S02]  /*12c0*/  @!P1 IMAD.MOV R26, RZ, RZ, R25 ;  /* 0x000000ffff1a9224 */ /* 0x000fe400078e0219 */
[----:B------:R-:W0:Y:S01]  /*12d0*/  LDS R25, [R42+0x6c] ;  /* 0x00006c002a197984 */ /* 0x000e220000000800 */
[----:B-1----:R-:W-:Y:S02]  /*12e0*/  ISETP.GT.AND P0, PT, R4, R3, PT ;  /* 0x000000030400720c */ /* 0x002fe40003f04270 */
[----:B------:R-:W-:-:S11]  /*12f0*/  IADD3 R4, PT, PT, R26, 0x1, RZ ;  /* 0x000000011a047810 */ /* 0x000fd60007ffe0ff */
[----:B------:R-:W-:Y:S02]  /*1300*/  @!P0 IADD3 R4, PT, PT, R26, RZ, RZ ;  /* 0x000000ff1a048210 */ /* 0x000fe40007ffe0ff */
[----:B0-----:R-:W-:-:S03]  /*1310*/  ISETP.GT.AND P1, PT, R3, R25, PT ;  /* 0x000000190300720c */ /* 0x001fc60003f24270 */
[----:B------:R-:W-:-:S10]  /*1320*/  VIADD R3, R4, 0x1 ;  /* 0x0000000104037836 */ /* 0x000fd40000000000 */
[----:B------:R-:W-:Y:S02]  /*1330*/  @!P1 IADD3 R3, PT, PT, R4, RZ, RZ ;  /* 0x000000ff04039210 */ /* 0x000fe40007ffe0ff */
[----:B------:R-:W-:Y:S01]  /*1340*/  ISETP.GT.AND P1, PT, R25, R24, PT ;  /* 0x000000181900720c */ /* 0x000fe20003f24270 */
[----:B------:R-:W-:Y:S04]  /*1350*/  LDS R4, [R42+0x7c] ;  /* 0x00007c002a047984 */ /* 0x000fe80000000800 */
[----:B------:R-:W0:Y:S01]  /*1360*/  LDS R25, [R42+0x78] ;  /* 0x000078002a197984 */ /* 0x000e220000000800 */
[----:B------:R-:W-:Y:S02]  /*1370*/  ISETP.GT.AND P0, PT, R24, R27, PT ;  /* 0x0000001b1800720c */ /* 0x000fe40003f04270 */
[----:B------:R-:W-:-:S05]  /*1380*/  IADD3 R24, PT, PT, R3, 0x1, RZ ;  /* 0x0000000103187810 */ /* 0x000fca0007ffe0ff */
[----:B------:R-:W-:Y:S01]  /*1390*/  @!P1 IMAD.MOV R24, RZ, RZ, R3 ;  /* 0x000000ffff189224 */ /* 0x000fe200078e0203 */
[----:B------:R-:W-:-:S04]  /*13a0*/  UIADD3 UR4, UPT, UPT, UR4, 0x1, URZ ;  /* 0x0000000104047890 */ /* 0x000fc8000fffe0ff */
[C---:B------:R-:W-:Y:S02]  /*13b0*/  IADD3 R3, PT, PT, R24.reuse, 0x1, RZ ;  /* 0x0000000118037810 */ /* 0x040fe40007ffe0ff */
[----:B------:R-:W-:Y:S01]  /*13c0*/  @!P0 IADD3 R3, PT, PT, R24, RZ, RZ ;  /* 0x000000ff18038210 */ /* 0x000fe20007ffe0ff */
[----:B------:R-:W-:-:S04]  /*13d0*/  UISETP.NE.AND UP0, UPT, UR4, URZ, UPT ;  /* 0x000000ff0400728c */ /* 0x000fc8000bf05270 */
[----:B------:R-:W-:Y:S01]  /*13e0*/  VIADD R24, R3, 0x1 ;  /* 0x0000000103187836 */ /* 0x000fe20000000000 */
[----:B------:R-:W-:Y:S01]  /*13f0*/  IADD3 R40, PT, PT, R40, 0x20, RZ ;  /* 0x0000002028287810 */ /* 0x000fe20007ffe0ff */
[----:B------:R-:W-:Y:S01]  /*1400*/  VIADD R8, R8, 0x20 ;  /* 0x0000002008087836 */ /* 0x000fe20000000000 */
[----:B0-----:R-:W-:Y:S02]  /*1410*/  ISETP.GT.AND P1, PT, R27, R25, PT ;  /* 0x000000191b00720c */ /* 0x001fe40003f24270 */
[----:B------:R-:W-:Y:S01]  /*1420*/  ISETP.GT.AND P0, PT, R25, R4, PT ;  /* 0x000000041900720c */ /* 0x000fe20003f04270 */
[----:B------:R-:W-:Y:S01]  /*1430*/  VIADD R11, R11, 0x20 ;  /* 0x000000200b0b7836 */ /* 0x000fe20000000000 */
[----:B------:R-:W-:Y:S01]  /*1440*/  IADD3 R7, PT, PT, R7, 0x20, RZ ;  /* 0x0000002007077810 */ /* 0x000fe20007ffe0ff */
[----:B------:R-:W-:Y:S01]  /*1450*/  VIADD R14, R14, 0x20 ;  /* 0x000000200e0e7836 */ /* 0x000fe20000000000 */
[----:B------:R-:W-:Y:S01]  /*1460*/  IADD3 R9, PT, PT, R9, 0x20, RZ ;  /* 0x0000002009097810 */ /* 0x000fe20007ffe0ff */
[----:B------:R-:W-:Y:S01]  /*1470*/  VIADD R17, R17, 0x20 ;  /* 0x0000002011117836 */ /* 0x000fe20000000000 */
[----:B------:R-:W-:-:S05]  /*1480*/  IADD3 R10, PT, PT, R10, 0x20, RZ ;  /* 0x000000200a0a7810 */ /* 0x000fca0007ffe0ff */
[----:B------:R-:W-:Y:S01]  /*1490*/  @!P1 IADD3 R24, PT, PT, R3, RZ, RZ ;  /* 0x000000ff03189210 */ /* 0x000fe20007ffe0ff */
[----:B------:R-:W-:Y:S01]  /*14a0*/  VIADD R20, R20, 0x20 ;  /* 0x0000002014147836 */ /* 0x000fe20000000000 */
[----:B------:R-:W-:Y:S01]  /*14b0*/  IADD3 R12, PT, PT, R12, 0x20, RZ ;  /* 0x000000200c0c7810 */ /* 0x000fe20007ffe0ff */
[----:B------:R-:W-:Y:S01]  /*14c0*/  VIADD R31, R31, 0x20 ;  /* 0x000000201f1f7836 */ /* 0x000fe20000000000 */
[----:B------:R-:W-:Y:S01]  /*14d0*/  IADD3 R3, PT, PT, R24, 0x1, RZ ;  /* 0x0000000118037810 */ /* 0x000fe20007ffe0ff */
[----:B------:R-:W-:Y:S01]  /*14e0*/  @!P0 IMAD.MOV R3, RZ, RZ, R24 ;  /* 0x000000ffff038224 */ /* 0x000fe200078e0218 */
[----:B------:R-:W-:Y:S01]  /*14f0*/  IADD3 R13, PT, PT, R13, 0x20, RZ ;  /* 0x000000200d0d7810 */ /* 0x000fe20007ffe0ff */
[----:B------:R-:W-:Y:S01]  /*1500*/  VIADD R37, R37, 0x20 ;  /* 0x0000002025257836 */ /* 0x000fe20000000000 */
[----:B------:R-:W-:Y:S01]  /*1510*/  IADD3 R15, PT, PT, R15, 0x20, RZ ;  /* 0x000000200f0f7810 */ /* 0x000fe20007ffe0ff */
[----:B------:R-:W-:Y:S01]  /*1520*/  VIADD R43, R43, 0x20 ;  /* 0x000000202b2b7836 */ /* 0x000fe20000000000 */
[----:B------:R-:W-:Y:S01]  /*1530*/  IADD3 R16, PT, PT, R16, 0x20, RZ ;  /* 0x0000002010107810 */ /* 0x000fe20007ffe0ff */
[----:B------:R-:W-:Y:S01]  /*1540*/  VIADD R30, R30, 0x20 ;  /* 0x000000201e1e7836 */ /* 0x000fe20000000000 */
[----:B------:R-:W-:Y:S01]  /*1550*/  IADD3 R18, PT, PT, R18, 0x20, RZ ;  /* 0x0000002012127810 */ /* 0x000fe20007ffe0ff */
[----:B------:R-:W-:Y:S01]  /*1560*/  VIADD R36, R36, 0x20 ;  /* 0x0000002024247836 */ /* 0x000fe20000000000 */
[----:B------:R-:W-:-:S02]  /*1570*/  IADD3 R19, PT, PT, R19, 0x20, RZ ;  /* 0x0000002013137810 */ /* 0x000fc40007ffe0ff */
[----:B------:R-:W-:Y:S02]  /*1580*/  IADD3 R21, PT, PT, R21, 0x20, RZ ;  /* 0x0000002015157810 */ /* 0x000fe40007ffe0ff */
[----:B------:R-:W-:Y:S02]  /*1590*/  IADD3 R29, PT, PT, R29, 0x20, RZ ;  /* 0x000000201d1d7810 */ /* 0x000fe40007ffe0ff */
[----:B------:R-:W-:Y:S02]  /*15a0*/  IADD3 R33, PT, PT, R33, 0x20, RZ ;  /* 0x0000002021217810 */ /* 0x000fe40007ffe0ff */
[----:B------:R-:W-:Y:S02]  /*15b0*/  IADD3 R35, PT, PT, R35, 0x20, RZ ;  /* 0x0000002023237810 */ /* 0x000fe40007ffe0ff */
[----:B------:R-:W-:Y:S02]  /*15c0*/  IADD3 R39, PT, PT, R39, 0x20, RZ ;  /* 0x0000002027277810 */ /* 0x000fe40007ffe0ff */
[----:B------:R-:W-:-:S02]  /*15d0*/  IADD3 R41, PT, PT, R41, 0x20, RZ ;  /* 0x0000002029297810 */ /* 0x000fc40007ffe0ff */
[----:B------:R-:W-:Y:S02]  /*15e0*/  IADD3 R45, PT, PT, R45, 0x20, RZ ;  /* 0x000000202d2d7810 */ /* 0x000fe40007ffe0ff */
[----:B------:R-:W-:Y:S02]  /*15f0*/  IADD3 R28, PT, PT, R28, 0x20, RZ ;  /* 0x000000201c1c7810 */ /* 0x000fe40007ffe0ff */
[----:B------:R-:W-:Y:S02]  /*1600*/  IADD3 R32, PT, PT, R32, 0x20, RZ ;  /* 0x0000002020207810 */ /* 0x000fe40007ffe0ff */
[----:B------:R-:W-:Y:S02]  /*1610*/  IADD3 R34, PT, PT, R34, 0x20, RZ ;  /* 0x0000002022227810 */ /* 0x000fe40007ffe0ff */
[----:B------:R-:W-:Y:S02]  /*1620*/  IADD3 R38, PT, PT, R38, 0x20, RZ ;  /* 0x0000002026267810 */ /* 0x000fe40007ffe0ff */
[----:B------:R-:W-:Y:S01]  /*1630*/  IADD3 R6, PT, PT, R6, 0x20, RZ ;  /* 0x0000002006067810 */ /* 0x000fe20007ffe0ff */
[----:B------:R-:W-:Y:S06]  /*1640*/  BRA.U UP0, `(.L_x_1) ;  /* 0xffffffed00d07547 */ /* 0x000fec000b83ffff */
.L_x_0:
[----:B------:R-:W0:Y:S02]  /*1650*/  LDC.64 R4, c[0x0][0x390] ;  /* 0x0000e400ff047b82 */ /* 0x000e240000000a00 */
[----:B0-----:R-:W-:-:S05]  /*1660*/  IMAD.WIDE R4, R2, 0x4, R4 ;  /* 0x0000000402047825 */ /* 0x001fca00078e0204 */
[----:B------:R-:W-:Y:S01]  /*1670*/  STG.E desc[UR6][R4.64], R3 ;  /* 0x0000000304007986 */ /* 0x000fe2000c101906 */
[----:B------:R-:W-:Y:S05]  /*1680*/  EXIT ;  /* 0x000000000000794d */ /* 0x000fea0003800000 */
.L_x_2:
[----:B------:R-:W-:-:S00]  /*1690*/  BRA `(.L_x_2) ;  /* 0xfffffffc00fc7947 */ /* 0x000fc0000383ffff */
[----:B------:R-:W-:-:S00]  /*16a0*/  NOP ;  /* 0x0000000000007918 */ /* 0x000fc00000000000 */
        /* <DEDUP_REMOVED lines=13> */
.L_x_3:


//--------------------- .nv.shared._Z15fastComputeCUDAPiiiS_ --------------------------
	.section	.nv.shared._Z15fastComputeCUDAPiiiS_,"aw",@nobits
	.sectionflags	@""
	.align	4
.nv.shared._Z15fastComputeCUDAPiiiS_:
	.zero		34816


//--------------------- .nv.shared.reserved.0     --------------------------
	.section	.nv.shared.reserved.0,"aw",@nobits
	.weak		__nv_reservedSMEM_offset_0_alias
	.size		__nv_reservedSMEM_offset_0_alias, 0, 64
	.other		__nv_reservedSMEM_offset_0_alias,@"STO_CUDA_RESERVED_SHARED STV_DEFAULT"
__nv_reservedSMEM_offset_0_alias:
	.zero		0
	.zero		64


//--------------------- .nv.constant0._Z15fastComputeCUDAPiiiS_ --------------------------
	.section	.nv.constant0._Z15fastComputeCUDAPiiiS_,"a",@progbits
	.sectionflags	@""
	.align	4
.nv.constant0._Z15fastComputeCUDAPiiiS_:
	.zero		920


//--------------------- SYMBOLS --------------------------

	.type		.nv.reservedSmem.offset0,@object
	.size		.nv.reservedSmem.offset0,0x4
	.type		.nv.reservedSmem.cap,@object
	.size		.nv.reservedSmem.cap,0x4
